.version 3.1 
.target sm_35
.global .u64 gul;
.global .s64 gsl;

.entry main {
   .reg .u64 aul;
   .reg .s64 asl;

   // Bitwise operations
   atom.global.and.b64 aul, [gul], 1;
   atom.global.or.b64  aul, [gul], aul;
   atom.global.xor.b64 aul, [gul], aul;

   // Min/Max
   atom.global.min.u64 aul, [gul], 55;
   atom.global.min.s64 asl, [gsl], 555;
   atom.global.max.u64 aul, [gul], 99;
   atom.global.max.s64 asl, [gsl], 999;

   bar.sync 0;
   st.global.u64 [gul], aul;
   st.global.s64 [gsl], asl;
   exit;
}


// ===== COMPILED SASS (sm_100) =====

	.target	sm_100

	.elftype	@"ET_EXEC"


//--------------------- .note.nv.tkinfo           --------------------------
	.section	.note.nv.tkinfo,"",@"SHT_NOTE"
	.sectionflags	@"SHF_NOTE_NV_TKINFO"
	.tkinfo
        /*0018*/ 	.word	0x00000002
        /*0030*/ 	.string	""
        /*0030*/ 	.string	"ptxas"
        /*0030*/ 	.string	"Cuda compilation tools, release 13.0, V13.0.88"
        /*0030*/ 	.string	"Build cuda_13.0.r13.0/compiler.36424714_0"
        /*0030*/ 	.string	"-arch sm_100 "



//--------------------- .note.nv.cuinfo           --------------------------
	.section	.note.nv.cuinfo,"",@"SHT_NOTE"
	.sectionflags	@"SHF_NOTE_NV_CUINFO"
        /*0018*/ 	.short	0x0002
        /*001a*/ 	.short	0x0023
        /*001c*/ 	.short	0x0082
	.zero		2


//--------------------- .nv.info                  --------------------------
	.section	.nv.info,"",@"SHT_CUDA_INFO"
	.align	4


	//----- nvinfo : EIATTR_REGCOUNT
	.align		4
        /*0000*/ 	.byte	0x04, 0x2f
        /*0002*/ 	.short	(.L_3 - .L_2)
	.align		4
.L_2:
        /*0004*/ 	.word	index@(main)
        /*0008*/ 	.word	0x00000014


	//----- nvinfo : EIATTR_FRAME_SIZE
	.align		4
.L_3:
        /*000c*/ 	.byte	0x04, 0x11
        /*000e*/ 	.short	(.L_5 - .L_4)
	.align		4
.L_4:
        /*0010*/ 	.word	index@(main)
        /*0014*/ 	.word	0x00000000


	//----- nvinfo : EIATTR_MIN_STACK_SIZE
	.align		4
.L_5:
        /*0018*/ 	.byte	0x04, 0x12
        /*001a*/ 	.short	(.L_7 - .L_6)
	.align		4
.L_6:
        /*001c*/ 	.word	index@(main)
        /*0020*/ 	.word	0x00000000
.L_7:


//--------------------- .nv.compat                --------------------------
	.section	.nv.compat,"",@"SHT_CUDA_COMPAT_INFO"
	.align	4
        /*0000*/ 	.byte	0x02, 0x09, 0x00, 0x00, 0x02, 0x02, 0x01, 0x00, 0x02, 0x05, 0x05, 0x00, 0x03, 0x07, 0x01, 0x01
        /*0010*/ 	.byte	0x02, 0x03, 0x00, 0x00, 0x02, 0x06, 0x01, 0x00, 0x04, 0x0b, 0x08, 0x00, 0x09, 0x00, 0x00, 0x00
        /*0020*/ 	.byte	0x00, 0x00, 0x00, 0x00


//--------------------- .nv.info.main             --------------------------
	.section	.nv.info.main,"",@"SHT_CUDA_INFO"
	.sectionflags	@""
	.align	4


	//----- nvinfo : EIATTR_CUDA_API_VERSION
	.align		4
        /*0000*/ 	.byte	0x04, 0x37
        /*0002*/ 	.short	(.L_9 - .L_8)
.L_8:
        /*0004*/ 	.word	0x00000082


	//----- nvinfo : EIATTR_SPARSE_MMA_MASK
	.align		4
.L_9:
        /*0008*/ 	.byte	0x03, 0x50
        /*000a*/ 	.short	0x0000


	//----- nvinfo : EIATTR_MAXREG_COUNT
	.align		4
        /*000c*/ 	.byte	0x03, 0x1b
        /*000e*/ 	.short	0x00ff


	//----- nvinfo : EIATTR_NUM_BARRIERS
	.align		4
        /*0010*/ 	.byte	0x02, 0x4c
        /*0012*/ 	.byte	0x01
	.zero		1


	//----- nvinfo : EIATTR_MERCURY_ISA_VERSION
	.align		4
        /*0014*/ 	.byte	0x03, 0x5f
        /*0016*/ 	.short	0x0101


	//----- nvinfo : EIATTR_VRC_CTA_INIT_COUNT
	.align		4
        /*0018*/ 	.byte	0x02, 0x4a
	.zero		1
	.zero		1


	//----- nvinfo : EIATTR_EXIT_INSTR_OFFSETS
	.align		4
        /*001c*/ 	.byte	0x04, 0x1c
        /*001e*/ 	.short	(.L_11 - .L_10)


	//   ....[0]....
.L_10:
        /*0020*/ 	.word	0x00000180


	//----- nvinfo : EIATTR_SW_WAR
	.align		4
.L_11:
        /*0024*/ 	.byte	0x04, 0x36
        /*0026*/ 	.short	(.L_13 - .L_12)
.L_12:
        /*0028*/ 	.word	0x00000008
.L_13:


//--------------------- .nv.callgraph             --------------------------
	.section	.nv.callgraph,"",@"SHT_CUDA_CALLGRAPH"
	.align	4
	.sectionentsize	8
	.align		4
        /*0000*/ 	.word	0x00000000
	.align		4
        /*0004*/ 	.word	0xffffffff
	.align		4
        /*0008*/ 	.word	0x00000000
	.align		4
        /*000c*/ 	.word	0xfffffffe
	.align		4
        /*0010*/ 	.word	0x00000000
	.align		4
        /*0014*/ 	.word	0xfffffffd
	.align		4
        /*0018*/ 	.word	0x00000000
	.align		4
        /*001c*/ 	.word	0xfffffffc


//--------------------- .nv.constant4             --------------------------
	.section	.nv.constant4,"a",@progbits
	.align	8
	.align		8
.nv.constant4:
        /*0000*/ 	.dword	gul
	.align		8
        /*0008*/ 	.dword	gsl


//--------------------- .text.main                --------------------------
	.section	.text.main,"ax",@progbits
	.align	128
.text.main:
        .type           main,@function
        .size           main,(.L_x_1 - main)
        .other          main,@"STO_CUDA_ENTRY STV_DEFAULT"
main:
[----:B------:R-:W-:Y:S08]  /*0000*/  LDC R1, c[0x0][0x37c] ;  /* 0x0000df00ff017b82 */ /* 0x000ff00000000800 */
[----:B------:R-:W0:Y:S01]  /*0010*/  LDC.64 R2, c[0x4][RZ] ;  /* 0x01000000ff027b82 */ /* 0x000e220000000a00 */
[----:B------:R-:W0:Y:S01]  /*0020*/  LDCU.64 UR4, c[0x0][0x358] ;  /* 0x00006b00ff0477ac */ /* 0x000e220008000a00 */
[----:B------:R-:W-:-:S02]  /*0030*/  IMAD.MOV.U32 R10, RZ, RZ, 0x1 ;  /* 0x00000001ff0a7424 */ /* 0x000fc400078e00ff */
[----:B------:R-:W-:-:S05]  /*0040*/  IMAD.MOV.U32 R11, RZ, RZ, 0x0 ;  /* 0x00000000ff0b7424 */ /* 0x000fca00078e00ff */
[----:B0-----:R-:W2:Y:S01]  /*0050*/  ATOMG.E.AND.64.STRONG.GPU PT, R4, desc[UR4][R2.64], R10 ;  /* 0x8000000a020479a8 */ /* 0x001ea2000a9ef504 */
[----:B------:R-:W0:Y:S01]  /*0060*/  LDC.64 R6, c[0x4][0x8] ;  /* 0x01000200ff067b82 */ /* 0x000e220000000a00 */
[----:B------:R-:W-:Y:S02]  /*0070*/  HFMA2 R8, -RZ, RZ, 0, 5.900859832763671875e-06 ;  /* 0x00000063ff087431 */ /* 0x000fe400000001ff */
[----:B------:R-:W-:Y:S01]  /*0080*/  HFMA2 R12, -RZ, RZ, 0, 3.278255462646484375e-06 ;  /* 0x00000037ff0c7431 */ /* 0x000fe200000001ff */
[----:B--2---:R-:W2:Y:S01]  /*0090*/  ATOMG.E.OR.64.STRONG.GPU PT, R4, desc[UR4][R2.64], R4 ;  /* 0x80000004020479a8 */ /* 0x004ea2000b1ef504 */
[----:B------:R-:W-:Y:S01]  /*00a0*/  IMAD.MOV.U32 R13, RZ, RZ, 0x0 ;  /* 0x00000000ff0d7424 */ /* 0x000fe200078e00ff */
[----:B------:R-:W-:Y:S01]  /*00b0*/  MOV R14, 0x22b ;  /* 0x0000022b000e7802 */ /* 0x000fe20000000f00 */
[----:B------:R-:W-:Y:S02]  /*00c0*/  IMAD.MOV.U32 R15, RZ, RZ, 0x0 ;  /* 0x00000000ff0f7424 */ /* 0x000fe400078e00ff */
[----:B------:R-:W-:-:S02]  /*00d0*/  HFMA2 R17, -RZ, RZ, 0, 0 ;  /* 0x00000000ff117431 */ /* 0x000fc400000001ff */
[----:B------:R-:W-:Y:S01]  /*00e0*/  IMAD.MOV.U32 R9, RZ, RZ, 0x0 ;  /* 0x00000000ff097424 */ /* 0x000fe200078e00ff */
[----:B------:R-:W-:Y:S01]  /*00f0*/  MOV R16, 0x3e7 ;  /* 0x000003e700107802 */ /* 0x000fe20000000f00 */
[----:B--2---:R-:W-:Y:S04]  /*0100*/  REDG.E.XOR.64.STRONG.GPU desc[UR4][R2.64], R4 ;  /* 0x000000040200798e */ /* 0x004fe8000f92e504 */
[----:B------:R-:W-:Y:S04]  /*0110*/  REDG.E.MIN.64.STRONG.GPU desc[UR4][R2.64], R12 ;  /* 0x0000000c0200798e */ /* 0x000fe8000c92e504 */
[----:B0-----:R-:W-:Y:S04]  /*0120*/  REDG.E.MIN.S64.STRONG.GPU desc[UR4][R6.64], R14 ;  /* 0x0000000e0600798e */ /* 0x001fe8000c92e704 */
[----:B------:R-:W2:Y:S04]  /*0130*/  ATOMG.E.MAX.64.STRONG.GPU PT, R8, desc[UR4][R2.64], R8 ;  /* 0x80000008020879a8 */ /* 0x000ea800091ef504 */
[----:B------:R-:W3:Y:S01]  /*0140*/  ATOMG.E.MAX.S64.STRONG.GPU PT, R10, desc[UR4][R6.64], R16 ;  /* 0x80000010060a79a8 */ /* 0x000ee200091ef704 */
[----:B------:R-:W-:Y:S06]  /*0150*/  BAR.SYNC.DEFER_BLOCKING 0x0 ;  /* 0x0000000000007b1d */ /* 0x000fec0000010000 */
[----:B--2---:R-:W-:Y:S04]  /*0160*/  STG.E.64 desc[UR4][R2.64], R8 ;  /* 0x0000000802007986 */ /* 0x004fe8000c101b04 */
[----:B---3--:R-:W-:Y:S01]  /*0170*/  STG.E.64 desc[UR4][R6.64], R10 ;  /* 0x0000000a06007986 */ /* 0x008fe2000c101b04 */
[----:B------:R-:W-:Y:S05]  /*0180*/  EXIT ;  /* 0x000000000000794d */ /* 0x000fea0003800000 */
.L_x_0:
[----:B------:R-:W-:-:S00]  /*0190*/  BRA `(.L_x_0) ;  /* 0xfffffffc00fc7947 */ /* 0x000fc0000383ffff */
[----:B------:R-:W-:-:S00]  /*01a0*/  NOP ;  /* 0x0000000000007918 */ /* 0x000fc00000000000 */
        /* <DEDUP_REMOVED lines=13> */
.L_x_1:


//--------------------- .nv.shared.reserved.0     --------------------------
	.section	.nv.shared.reserved.0,"aw",@nobits
	.weak		__nv_reservedSMEM_offset_0_alias
	.size		__nv_reservedSMEM_offset_0_alias, 0, 64
	.other		__nv_reservedSMEM_offset_0_alias,@"STO_CUDA_RESERVED_SHARED STV_DEFAULT"
__nv_reservedSMEM_offset_0_alias:
	.zero		0
	.zero		64


//--------------------- .nv.global                --------------------------
	.section	.nv.global,"aw",@nobits
	.align	8
.nv.global:
	.type		gul,@object
	.size		gul,(gsl - gul)
gul:
	.zero		8
	.type		gsl,@object
	.size		gsl,(.L_1 - gsl)
gsl:
	.zero		8
.L_1:


//--------------------- .nv.constant0.main        --------------------------
	.section	.nv.constant0.main,"a",@progbits
	.sectionflags	@""
	.align	4
.nv.constant0.main:
	.zero		896


//--------------------- SYMBOLS --------------------------

	.type		.nv.reservedSmem.offset0,@object
	.size		.nv.reservedSmem.offset0,0x4
